	.headerflags	@"EF_CUDA_TEXMODE_UNIFIED EF_CUDA_64BIT_ADDRESS EF_CUDA_ACCELERATORS EF_CUDA_SM90 EF_CUDA_VIRTUAL_SM(EF_CUDA_SM90)"
	.elftype	@"ET_EXEC"


//--------------------- .nv.info                  --------------------------
	.section	.nv.info,"",@"SHT_CUDA_INFO"
	.align	4


	//----- nvinfo : EIATTR_REGCOUNT
	.align		4
        /*0000*/ 	.byte	0x04, 0x2f
        /*0002*/ 	.short	(.L_1 - .L_0)
	.align		4
.L_0:
        /*0004*/ 	.word	index@(triton_poi_fused_convolution_5)
        /*0008*/ 	.word	0x0000000c


	//----- nvinfo : EIATTR_MIN_STACK_SIZE
	.align		4
.L_1:
        /*000c*/ 	.byte	0x04, 0x12
        /*000e*/ 	.short	(.L_3 - .L_2)
	.align		4
.L_2:
        /*0010*/ 	.word	index@(triton_poi_fused_convolution_5)
        /*0014*/ 	.word	0x00000000


	//----- nvinfo : EIATTR_FRAME_SIZE
	.align		4
.L_3:
        /*0018*/ 	.byte	0x04, 0x11
        /*001a*/ 	.short	(.L_5 - .L_4)
	.align		4
.L_4:
        /*001c*/ 	.word	index@(triton_poi_fused_convolution_5)
        /*0020*/ 	.word	0x00000000


	//----- nvinfo : EIATTR_MIN_STACK_SIZE
	.align		4
.L_5:
        /*0024*/ 	.byte	0x04, 0x12
        /*0026*/ 	.short	(.L_7 - .L_6)
	.align		4
.L_6:
        /*0028*/ 	.word	index@(triton_poi_fused_convolution_5)
        /*002c*/ 	.word	0x00000000
.L_7:


//--------------------- .nv.info.triton_poi_fused_convolution_5 --------------------------
	.section	.nv.info.triton_poi_fused_convolution_5,"",@"SHT_CUDA_INFO"
	.sectionflags	@""
	.align	4


	//----- nvinfo : EIATTR_CUDA_API_VERSION
	.align		4
        /*0000*/ 	.byte	0x04, 0x37
        /*0002*/ 	.short	(.L_9 - .L_8)
.L_8:
        /*0004*/ 	.word	0x0000007c


	//----- nvinfo : EIATTR_KPARAM_INFO
	.align		4
.L_9:
        /*0008*/ 	.byte	0x04, 0x17
        /*000a*/ 	.short	(.L_11 - .L_10)
.L_10:
        /*000c*/ 	.word	0x00000000
        /*0010*/ 	.short	0x0002
        /*0012*/ 	.short	0x0010
        /*0014*/ 	.byte	0x00, 0xf0, 0x11, 0x00


	//----- nvinfo : EIATTR_KPARAM_INFO
	.align		4
.L_11:
        /*0018*/ 	.byte	0x04, 0x17
        /*001a*/ 	.short	(.L_13 - .L_12)
.L_12:
        /*001c*/ 	.word	0x00000000
        /*0020*/ 	.short	0x0001
        /*0022*/ 	.short	0x0008
        /*0024*/ 	.byte	0x00, 0xf4, 0x21, 0x00


	//----- nvinfo : EIATTR_KPARAM_INFO
	.align		4
.L_13:
        /*0028*/ 	.byte	0x04, 0x17
        /*002a*/ 	.short	(.L_15 - .L_14)
.L_14:
        /*002c*/ 	.word	0x00000000
        /*0030*/ 	.short	0x0000
        /*0032*/ 	.short	0x0000
        /*0034*/ 	.byte	0x00, 0xf4, 0x21, 0x00


	//----- nvinfo : EIATTR_SPARSE_MMA_MASK
	.align		4
.L_15:
        /*0038*/ 	.byte	0x03, 0x50
        /*003a*/ 	.short	0x0000


	//----- nvinfo : EIATTR_MAXREG_COUNT
	.align		4
        /*003c*/ 	.byte	0x03, 0x1b
        /*003e*/ 	.short	0x00ff


	//----- nvinfo : EIATTR_EXIT_INSTR_OFFSETS
	.align		4
        /*0040*/ 	.byte	0x04, 0x1c
        /*0042*/ 	.short	(.L_17 - .L_16)


	//   ....[0]....
.L_16:
        /*0044*/ 	.word	0x00000160


	//----- nvinfo : EIATTR_REQNTID
	.align		4
.L_17:
        /*0048*/ 	.byte	0x04, 0x10
        /*004a*/ 	.short	(.L_19 - .L_18)
.L_18:
        /*004c*/ 	.word	0x00000100
        /*0050*/ 	.word	0x00000001
        /*0054*/ 	.word	0x00000001


	//----- nvinfo : EIATTR_CBANK_PARAM_SIZE
	.align		4
.L_19:
        /*0058*/ 	.byte	0x03, 0x19
        /*005a*/ 	.short	0x0014


	//----- nvinfo : EIATTR_PARAM_CBANK
	.align		4
        /*005c*/ 	.byte	0x04, 0x0a
        /*005e*/ 	.short	(.L_21 - .L_20)
	.align		4
.L_20:
        /*0060*/ 	.word	index@(.nv.constant0.triton_poi_fused_convolution_5)
        /*0064*/ 	.short	0x0210
        /*0066*/ 	.short	0x0014


	//----- nvinfo : EIATTR_SW_WAR
	.align		4
.L_21:
        /*0068*/ 	.byte	0x04, 0x36
        /*006a*/ 	.short	(.L_23 - .L_22)
.L_22:
        /*006c*/ 	.word	0x00000008
.L_23:


//--------------------- .nv.callgraph             --------------------------
	.section	.nv.callgraph,"",@"SHT_CUDA_CALLGRAPH"
	.align	4
	.sectionentsize	8
	.align		4
        /*0000*/ 	.word	0x00000000
	.align		4
        /*0004*/ 	.word	0xffffffff
	.align		4
        /*0008*/ 	.word	0x00000000
	.align		4
        /*000c*/ 	.word	0xfffffffe
	.align		4
        /*0010*/ 	.word	0x00000000
	.align		4
        /*0014*/ 	.word	0xfffffffd
	.align		4
        /*0018*/ 	.word	0x00000000
	.align		4
        /*001c*/ 	.word	0xfffffffc


//--------------------- .text.triton_poi_fused_convolution_5 --------------------------
	.section	.text.triton_poi_fused_convolution_5,"ax",@progbits
	.align	128
        .global         triton_poi_fused_convolution_5
        .type           triton_poi_fused_convolution_5,@function
        .size           triton_poi_fused_convolution_5,(.L_x_1 - triton_poi_fused_convolution_5)
        .other          triton_poi_fused_convolution_5,@"STO_CUDA_ENTRY STV_DEFAULT"
triton_poi_fused_convolution_5:
.text.triton_poi_fused_convolution_5:
[----:B------:R-:W-:Y:S01]  /*0000*/  LDC R1, c[0x0][0x28] ;  /* 0x00000a00ff017b82 */ /* 0x000fe20000000800 */
[----:B------:R-:W1:Y:S07]  /*0010*/  S2R R0, SR_TID.X ;  /* 0x0000000000007919 */ /* 0x000e6e0000002100 */
[----:B------:R-:W2:Y:S01]  /*0020*/  LDC.64 R4, c[0x0][0x218] ;  /* 0x00008600ff047b82 */ /* 0x000ea20000000a00 */
[----:B------:R-:W-:Y:S01]  /*0030*/  ULDC.64 UR4, c[0x0][0x208] ;  /* 0x0000820000047ab9 */ /* 0x000fe20000000a00 */
[----:B------:R-:W3:Y:S06]  /*0040*/  S2R R7, SR_CTAID.X ;  /* 0x0000000000077919 */ /* 0x000eec0000002500 */
[----:B------:R-:W4:Y:S01]  /*0050*/  LDC.64 R2, c[0x0][0x210] ;  /* 0x00008400ff027b82 */ /* 0x000f220000000a00 */
[----:B-1----:R-:W-:-:S04]  /*0060*/  SHF.L.U32 R0, R0, 0x1, RZ ;  /* 0x0000000100007819 */ /* 0x002fc800000006ff */
[----:B------:R-:W-:-:S04]  /*0070*/  LOP3.LUT R0, R0, 0x1fe, RZ, 0xc0, !PT ;  /* 0x000001fe00007812 */ /* 0x000fc800078ec0ff */
[----:B---3--:R-:W-:-:S05]  /*0080*/  LEA R7, R7, R0, 0x9 ;  /* 0x0000000007077211 */ /* 0x008fca00078e48ff */
[----:B------:R-:W-:-:S04]  /*0090*/  IMAD.HI R0, R7, 0x78787879, RZ ;  /* 0x7878787907007827 */ /* 0x000fc800078e02ff */
[----:B----4-:R-:W-:Y:S01]  /*00a0*/  IMAD.WIDE R2, R7, 0x4, R2 ;  /* 0x0000000407027825 */ /* 0x010fe200078e0202 */
[----:B------:R-:W-:-:S04]  /*00b0*/  SHF.R.U32.HI R9, RZ, 0x1f, R0 ;  /* 0x0000001fff097819 */ /* 0x000fc80000011600 */
[----:B------:R-:W-:Y:S01]  /*00c0*/  LEA.HI.SX32 R9, R0, R9, 0x12 ;  /* 0x0000000900097211 */ /* 0x000fe200078f92ff */
[----:B------:R-:W3:Y:S03]  /*00d0*/  LDG.E.64 R6, desc[UR4][R2.64] ;  /* 0x0000000402067981 */ /* 0x000ee6000c1e1b00 */
[----:B------:R-:W-:-:S04]  /*00e0*/  LEA.HI R0, R9, R9, RZ, 0x7 ;  /* 0x0000000909007211 */ /* 0x000fc800078f38ff */
[----:B------:R-:W-:-:S04]  /*00f0*/  LOP3.LUT R0, R0, 0xffffff80, RZ, 0xc0, !PT ;  /* 0xffffff8000007812 */ /* 0x000fc800078ec0ff */
[----:B------:R-:W-:-:S05]  /*0100*/  IADD3 R9, R9, -R0, RZ ;  /* 0x8000000009097210 */ /* 0x000fca0007ffe0ff */
[----:B--2---:R-:W-:-:S06]  /*0110*/  IMAD.WIDE R4, R9, 0x4, R4 ;  /* 0x0000000409047825 */ /* 0x004fcc00078e0204 */
[----:B------:R-:W3:Y:S02]  /*0120*/  LDG.E.EL R4, desc[UR4][R4.64] ;  /* 0x0000000404047981 */ /* 0x000ee4000c2e1900 */
[--C-:B---3--:R-:W-:Y:S01]  /*0130*/  FADD R6, R6, R4.reuse ;  /* 0x0000000406067221 */ /* 0x108fe20000000000 */
[----:B------:R-:W-:-:S05]  /*0140*/  FADD R7, R7, R4 ;  /* 0x0000000407077221 */ /* 0x000fca0000000000 */
[----:B------:R-:W-:Y:S01]  /*0150*/  STG.E.64 desc[UR4][R2.64], R6 ;  /* 0x0000000602007986 */ /* 0x000fe2000c101b04 */
[----:B------:R-:W-:Y:S05]  /*0160*/  EXIT ;  /* 0x000000000000794d */ /* 0x000fea0003800000 */
.L_x_0:
[----:B------:R-:W-:-:S00]  /*0170*/  BRA `(.L_x_0) ;  /* 0xfffffffc00fc7947 */ /* 0x000fc0000383ffff */
[----:B------:R-:W-:-:S00]  /*0180*/  NOP ;  /* 0x0000000000007918 */ /* 0x000fc00000000000 */
[----:B------:R-:W-:-:S00]  /*0190*/  NOP ;  /* 0x0000000000007918 */ /* 0x000fc00000000000 */
[----:B------:R-:W-:-:S00]  /*01a0*/  NOP ;  /* 0x0000000000007918 */ /* 0x000fc00000000000 */
[----:B------:R-:W-:-:S00]  /*01b0*/  NOP ;  /* 0x0000000000007918 */ /* 0x000fc00000000000 */
[----:B------:R-:W-:-:S00]  /*01c0*/  NOP ;  /* 0x0000000000007918 */ /* 0x000fc00000000000 */
[----:B------:R-:W-:-:S00]  /*01d0*/  NOP ;  /* 0x0000000000007918 */ /* 0x000fc00000000000 */
[----:B------:R-:W-:-:S00]  /*01e0*/  NOP ;  /* 0x0000000000007918 */ /* 0x000fc00000000000 */
[----:B------:R-:W-:-:S00]  /*01f0*/  NOP ;  /* 0x0000000000007918 */ /* 0x000fc00000000000 */
.L_x_1:


//--------------------- .nv.constant0.triton_poi_fused_convolution_5 --------------------------
	.section	.nv.constant0.triton_poi_fused_convolution_5,"a",@progbits
	.sectionflags	@""
	.align	4
.nv.constant0.triton_poi_fused_convolution_5:
	.zero		548
